//
// Generated by NVIDIA NVVM Compiler
//
// Compiler Build ID: CL-36424714
// Cuda compilation tools, release 13.0, V13.0.88
// Based on NVVM 20.0.0
//

.version 9.0
.target sm_100
.address_size 64

	// .globl	_Z10heatKernelPfS_j

.visible .entry _Z10heatKernelPfS_j(
	.param .u64 .ptr .align 1 _Z10heatKernelPfS_j_param_0,
	.param .u64 .ptr .align 1 _Z10heatKernelPfS_j_param_1,
	.param .u32 _Z10heatKernelPfS_j_param_2
)
{
	.reg .pred 	%p<7>;
	.reg .b32 	%r<20>;
	.reg .b32 	%f<9>;
	.reg .b64 	%rd<15>;

	ld.param.u64 	%rd1, [_Z10heatKernelPfS_j_param_0];
	ld.param.u64 	%rd2, [_Z10heatKernelPfS_j_param_1];
	ld.param.u32 	%r3, [_Z10heatKernelPfS_j_param_2];
	mov.u32 	%r4, %ctaid.x;
	mov.u32 	%r5, %ntid.x;
	mov.u32 	%r6, %tid.x;
	mad.lo.s32 	%r1, %r4, %r5, %r6;
	mov.u32 	%r7, %ctaid.y;
	mov.u32 	%r8, %ntid.y;
	mov.u32 	%r9, %tid.y;
	mad.lo.s32 	%r2, %r7, %r8, %r9;
	setp.eq.s32 	%p1, %r2, 0;
	setp.ge.u32 	%p2, %r2, %r3;
	or.pred  	%p3, %p1, %p2;
	@%p3 bra 	$L__BB0_3;
	setp.eq.s32 	%p4, %r1, 0;
	setp.ge.u32 	%p5, %r1, %r3;
	or.pred  	%p6, %p4, %p5;
	@%p6 bra 	$L__BB0_3;
	cvta.to.global.u64 	%rd3, %rd1;
	add.s32 	%r10, %r2, -1;
	mul.lo.s32 	%r11, %r3, %r10;
	add.s32 	%r12, %r11, %r1;
	mul.wide.u32 	%rd4, %r12, 4;
	add.s64 	%rd5, %rd3, %rd4;
	ld.global.f32 	%f1, [%rd5];
	shl.b32 	%r13, %r3, 1;
	add.s32 	%r14, %r11, %r13;
	add.s32 	%r15, %r14, %r1;
	mul.wide.u32 	%rd6, %r15, 4;
	add.s64 	%rd7, %rd3, %rd6;
	ld.global.f32 	%f2, [%rd7];
	add.f32 	%f3, %f1, %f2;
	sub.s32 	%r16, %r14, %r3;
	add.s32 	%r17, %r1, %r16;
	add.s32 	%r18, %r17, -1;
	mul.wide.u32 	%rd8, %r18, 4;
	add.s64 	%rd9, %rd3, %rd8;
	ld.global.f32 	%f4, [%rd9];
	add.f32 	%f5, %f3, %f4;
	add.s32 	%r19, %r17, 1;
	mul.wide.u32 	%rd10, %r19, 4;
	add.s64 	%rd11, %rd3, %rd10;
	ld.global.f32 	%f6, [%rd11];
	add.f32 	%f7, %f5, %f6;
	mul.f32 	%f8, %f7, 0f3E800000;
	cvta.to.global.u64 	%rd12, %rd2;
	mul.wide.u32 	%rd13, %r17, 4;
	add.s64 	%rd14, %rd12, %rd13;
	st.global.f32 	[%rd14], %f8;
$L__BB0_3:
	ret;

}


// ===== COMPILED SASS (sm_100) =====

	.target	sm_100

	.elftype	@"ET_EXEC"


//--------------------- .note.nv.tkinfo           --------------------------
	.section	.note.nv.tkinfo,"",@"SHT_NOTE"
	.sectionflags	@"SHF_NOTE_NV_TKINFO"
	.tkinfo
        /*0018*/ 	.word	0x00000002
        /*0030*/ 	.string	""
        /*0030*/ 	.string	"ptxas"
        /*0030*/ 	.string	"Cuda compilation tools, release 13.0, V13.0.88"
        /*0030*/ 	.string	"Build cuda_13.0.r13.0/compiler.36424714_0"
        /*0030*/ 	.string	"-arch sm_100 -m 64 "



//--------------------- .note.nv.cuinfo           --------------------------
	.section	.note.nv.cuinfo,"",@"SHT_NOTE"
	.sectionflags	@"SHF_NOTE_NV_CUINFO"
        /*0018*/ 	.short	0x0002
        /*001a*/ 	.short	0x0064
        /*001c*/ 	.short	0x0082
	.zero		2


//--------------------- .nv.info                  --------------------------
	.section	.nv.info,"",@"SHT_CUDA_INFO"
	.align	4


	//----- nvinfo : EIATTR_REGCOUNT
	.align		4
        /*0000*/ 	.byte	0x04, 0x2f
        /*0002*/ 	.short	(.L_1 - .L_0)
	.align		4
.L_0:
        /*0004*/ 	.word	index@(_Z10heatKernelPfS_j)
        /*0008*/ 	.word	0x00000010


	//----- nvinfo : EIATTR_FRAME_SIZE
	.align		4
.L_1:
        /*000c*/ 	.byte	0x04, 0x11
        /*000e*/ 	.short	(.L_3 - .L_2)
	.align		4
.L_2:
        /*0010*/ 	.word	index@(_Z10heatKernelPfS_j)
        /*0014*/ 	.word	0x00000000


	//----- nvinfo : EIATTR_MIN_STACK_SIZE
	.align		4
.L_3:
        /*0018*/ 	.byte	0x04, 0x12
        /*001a*/ 	.short	(.L_5 - .L_4)
	.align		4
.L_4:
        /*001c*/ 	.word	index@(_Z10heatKernelPfS_j)
        /*0020*/ 	.word	0x00000000
.L_5:


//--------------------- .nv.compat                --------------------------
	.section	.nv.compat,"",@"SHT_CUDA_COMPAT_INFO"
	.align	4
        /*0000*/ 	.byte	0x02, 0x09, 0x00, 0x00, 0x02, 0x02, 0x01, 0x00, 0x02, 0x05, 0x05, 0x00, 0x03, 0x07, 0x01, 0x01
        /*0010*/ 	.byte	0x02, 0x03, 0x00, 0x00, 0x02, 0x06, 0x01, 0x00, 0x04, 0x0b, 0x08, 0x00, 0x09, 0x00, 0x00, 0x00
        /*0020*/ 	.byte	0x00, 0x00, 0x00, 0x00


//--------------------- .nv.info._Z10heatKernelPfS_j --------------------------
	.section	.nv.info._Z10heatKernelPfS_j,"",@"SHT_CUDA_INFO"
	.sectionflags	@""
	.align	4


	//----- nvinfo : EIATTR_CUDA_API_VERSION
	.align		4
        /*0000*/ 	.byte	0x04, 0x37
        /*0002*/ 	.short	(.L_7 - .L_6)
.L_6:
        /*0004*/ 	.word	0x00000082


	//----- nvinfo : EIATTR_KPARAM_INFO
	.align		4
.L_7:
        /*0008*/ 	.byte	0x04, 0x17
        /*000a*/ 	.short	(.L_9 - .L_8)
.L_8:
        /*000c*/ 	.word	0x00000000
        /*0010*/ 	.short	0x0002
        /*0012*/ 	.short	0x0010
        /*0014*/ 	.byte	0x00, 0xf0, 0x11, 0x00


	//----- nvinfo : EIATTR_KPARAM_INFO
	.align		4
.L_9:
        /*0018*/ 	.byte	0x04, 0x17
        /*001a*/ 	.short	(.L_11 - .L_10)
.L_10:
        /*001c*/ 	.word	0x00000000
        /*0020*/ 	.short	0x0001
        /*0022*/ 	.short	0x0008
        /*0024*/ 	.byte	0x00, 0xf5, 0x21, 0x00


	//----- nvinfo : EIATTR_KPARAM_INFO
	.align		4
.L_11:
        /*0028*/ 	.byte	0x04, 0x17
        /*002a*/ 	.short	(.L_13 - .L_12)
.L_12:
        /*002c*/ 	.word	0x00000000
        /*0030*/ 	.short	0x0000
        /*0032*/ 	.short	0x0000
        /*0034*/ 	.byte	0x00, 0xf5, 0x21, 0x00


	//----- nvinfo : EIATTR_SPARSE_MMA_MASK
	.align		4
.L_13:
        /*0038*/ 	.byte	0x03, 0x50
        /*003a*/ 	.short	0x0000


	//----- nvinfo : EIATTR_MAXREG_COUNT
	.align		4
        /*003c*/ 	.byte	0x03, 0x1b
        /*003e*/ 	.short	0x00ff


	//----- nvinfo : EIATTR_MERCURY_ISA_VERSION
	.align		4
        /*0040*/ 	.byte	0x03, 0x5f
        /*0042*/ 	.short	0x0101


	//----- nvinfo : EIATTR_VRC_CTA_INIT_COUNT
	.align		4
        /*0044*/ 	.byte	0x02, 0x4a
	.zero		1
	.zero		1


	//----- nvinfo : EIATTR_EXIT_INSTR_OFFSETS
	.align		4
        /*0048*/ 	.byte	0x04, 0x1c
        /*004a*/ 	.short	(.L_15 - .L_14)


	//   ....[0]....
.L_14:
        /*004c*/ 	.word	0x000000c0


	//   ....[1]....
        /*0050*/ 	.word	0x000000f0


	//   ....[2]....
        /*0054*/ 	.word	0x00000290


	//----- nvinfo : EIATTR_CBANK_PARAM_SIZE
	.align		4
.L_15:
        /*0058*/ 	.byte	0x03, 0x19
        /*005a*/ 	.short	0x0014


	//----- nvinfo : EIATTR_PARAM_CBANK
	.align		4
        /*005c*/ 	.byte	0x04, 0x0a
        /*005e*/ 	.short	(.L_17 - .L_16)
	.align		4
.L_16:
        /*0060*/ 	.word	index@(.nv.constant0._Z10heatKernelPfS_j)
        /*0064*/ 	.short	0x0380
        /*0066*/ 	.short	0x0014


	//----- nvinfo : EIATTR_SW_WAR
	.align		4
.L_17:
        /*0068*/ 	.byte	0x04, 0x36
        /*006a*/ 	.short	(.L_19 - .L_18)
.L_18:
        /*006c*/ 	.word	0x00000008
.L_19:


//--------------------- .nv.callgraph             --------------------------
	.section	.nv.callgraph,"",@"SHT_CUDA_CALLGRAPH"
	.align	4
	.sectionentsize	8
	.align		4
        /*0000*/ 	.word	0x00000000
	.align		4
        /*0004*/ 	.word	0xffffffff
	.align		4
        /*0008*/ 	.word	0x00000000
	.align		4
        /*000c*/ 	.word	0xfffffffe
	.align		4
        /*0010*/ 	.word	0x00000000
	.align		4
        /*0014*/ 	.word	0xfffffffd
	.align		4
        /*0018*/ 	.word	0x00000000
	.align		4
        /*001c*/ 	.word	0xfffffffc


//--------------------- .text._Z10heatKernelPfS_j --------------------------
	.section	.text._Z10heatKernelPfS_j,"ax",@progbits
	.align	128
        .global         _Z10heatKernelPfS_j
        .type           _Z10heatKernelPfS_j,@function
        .size           _Z10heatKernelPfS_j,(.L_x_1 - _Z10heatKernelPfS_j)
        .other          _Z10heatKernelPfS_j,@"STO_CUDA_ENTRY STV_DEFAULT"
_Z10heatKernelPfS_j:
.text._Z10heatKernelPfS_j:
[----:B------:R-:W-:Y:S01]  /*0000*/  LDC R1, c[0x0][0x37c] ;  /* 0x0000df00ff017b82 */ /* 0x000fe20000000800 */
[----:B------:R-:W0:Y:S07]  /*0010*/  S2R R5, SR_TID.Y ;  /* 0x0000000000057919 */ /* 0x000e2e0000002200 */
[----:B------:R-:W1:Y:S01]  /*0020*/  LDC R0, c[0x0][0x360] ;  /* 0x0000d800ff007b82 */ /* 0x000e620000000800 */
[----:B------:R-:W1:Y:S07]  /*0030*/  S2R R3, SR_TID.X ;  /* 0x0000000000037919 */ /* 0x000e6e0000002100 */
[----:B------:R-:W0:Y:S08]  /*0040*/  S2UR UR5, SR_CTAID.Y ;  /* 0x00000000000579c3 */ /* 0x000e300000002600 */
[----:B------:R-:W0:Y:S08]  /*0050*/  LDC R4, c[0x0][0x364] ;  /* 0x0000d900ff047b82 */ /* 0x000e300000000800 */
[----:B------:R-:W2:Y:S08]  /*0060*/  LDC R13, c[0x0][0x390] ;  /* 0x0000e400ff0d7b82 */ /* 0x000eb00000000800 */
[----:B------:R-:W1:Y:S01]  /*0070*/  S2UR UR4, SR_CTAID.X ;  /* 0x00000000000479c3 */ /* 0x000e620000002500 */
[----:B0-----:R-:W-:-:S05]  /*0080*/  IMAD R4, R4, UR5, R5 ;  /* 0x0000000504047c24 */ /* 0x001fca000f8e0205 */
[----:B--2---:R-:W-:-:S04]  /*0090*/  ISETP.GE.U32.AND P0, PT, R4, R13, PT ;  /* 0x0000000d0400720c */ /* 0x004fc80003f06070 */
[----:B------:R-:W-:Y:S01]  /*00a0*/  ISETP.EQ.OR P0, PT, R4, RZ, P0 ;  /* 0x000000ff0400720c */ /* 0x000fe20000702670 */
[----:B-1----:R-:W-:-:S12]  /*00b0*/  IMAD R0, R0, UR4, R3 ;  /* 0x0000000400007c24 */ /* 0x002fd8000f8e0203 */
[----:B------:R-:W-:Y:S05]  /*00c0*/  @P0 EXIT ;  /* 0x000000000000094d */ /* 0x000fea0003800000 */
[----:B------:R-:W-:-:S04]  /*00d0*/  ISETP.GE.U32.AND P0, PT, R0, R13, PT ;  /* 0x0000000d0000720c */ /* 0x000fc80003f06070 */
[----:B------:R-:W-:-:S13]  /*00e0*/  ISETP.EQ.OR P0, PT, R0, RZ, P0 ;  /* 0x000000ff0000720c */ /* 0x000fda0000702670 */
[----:B------:R-:W-:Y:S05]  /*00f0*/  @P0 EXIT ;  /* 0x000000000000094d */ /* 0x000fea0003800000 */
[----:B------:R-:W0:Y:S01]  /*0100*/  LDC.64 R2, c[0x0][0x380] ;  /* 0x0000e000ff027b82 */ /* 0x000e220000000a00 */
[----:B------:R-:W-:Y:S01]  /*0110*/  IADD3 R4, PT, PT, R4, -0x1, RZ ;  /* 0xffffffff04047810 */ /* 0x000fe20007ffe0ff */
[----:B------:R-:W1:Y:S04]  /*0120*/  LDCU.64 UR4, c[0x0][0x358] ;  /* 0x00006b00ff0477ac */ /* 0x000e680008000a00 */
[----:B------:R-:W-:-:S05]  /*0130*/  IMAD R5, R4, R13, RZ ;  /* 0x0000000d04057224 */ /* 0x000fca00078e02ff */
[-C--:B------:R-:W-:Y:S02]  /*0140*/  LEA R7, R13, R5.reuse, 0x1 ;  /* 0x000000050d077211 */ /* 0x080fe400078e08ff */
[C---:B------:R-:W-:Y:S02]  /*0150*/  IADD3 R5, PT, PT, R0.reuse, R5, RZ ;  /* 0x0000000500057210 */ /* 0x040fe40007ffe0ff */
[C---:B------:R-:W-:Y:S02]  /*0160*/  IADD3 R13, PT, PT, R0.reuse, -R13, R7 ;  /* 0x8000000d000d7210 */ /* 0x040fe40007ffe007 */
[----:B------:R-:W-:Y:S02]  /*0170*/  IADD3 R7, PT, PT, R0, R7, RZ ;  /* 0x0000000700077210 */ /* 0x000fe40007ffe0ff */
[C---:B------:R-:W-:Y:S02]  /*0180*/  IADD3 R9, PT, PT, R13.reuse, -0x1, RZ ;  /* 0xffffffff0d097810 */ /* 0x040fe40007ffe0ff */
[----:B------:R-:W-:Y:S01]  /*0190*/  IADD3 R11, PT, PT, R13, 0x1, RZ ;  /* 0x000000010d0b7810 */ /* 0x000fe20007ffe0ff */
[----:B0-----:R-:W-:-:S04]  /*01a0*/  IMAD.WIDE.U32 R4, R5, 0x4, R2 ;  /* 0x0000000405047825 */ /* 0x001fc800078e0002 */
[--C-:B------:R-:W-:Y:S02]  /*01b0*/  IMAD.WIDE.U32 R6, R7, 0x4, R2.reuse ;  /* 0x0000000407067825 */ /* 0x100fe400078e0002 */
[----:B-1----:R-:W2:Y:S02]  /*01c0*/  LDG.E R4, desc[UR4][R4.64] ;  /* 0x0000000404047981 */ /* 0x002ea4000c1e1900 */
[--C-:B------:R-:W-:Y:S02]  /*01d0*/  IMAD.WIDE.U32 R8, R9, 0x4, R2.reuse ;  /* 0x0000000409087825 */ /* 0x100fe400078e0002 */
[----:B------:R-:W2:Y:S02]  /*01e0*/  LDG.E R7, desc[UR4][R6.64] ;  /* 0x0000000406077981 */ /* 0x000ea4000c1e1900 */
[----:B------:R-:W-:Y:S02]  /*01f0*/  IMAD.WIDE.U32 R2, R11, 0x4, R2 ;  /* 0x000000040b027825 */ /* 0x000fe400078e0002 */
[----:B------:R-:W3:Y:S01]  /*0200*/  LDG.E R9, desc[UR4][R8.64] ;  /* 0x0000000408097981 */ /* 0x000ee2000c1e1900 */
[----:B------:R-:W0:Y:S03]  /*0210*/  LDC.64 R10, c[0x0][0x388] ;  /* 0x0000e200ff0a7b82 */ /* 0x000e260000000a00 */
[----:B------:R-:W4:Y:S01]  /*0220*/  LDG.E R3, desc[UR4][R2.64] ;  /* 0x0000000402037981 */ /* 0x000f22000c1e1900 */
[----:B--2---:R-:W-:Y:S01]  /*0230*/  FADD R0, R4, R7 ;  /* 0x0000000704007221 */ /* 0x004fe20000000000 */
[----:B0-----:R-:W-:-:S04]  /*0240*/  IMAD.WIDE.U32 R4, R13, 0x4, R10 ;  /* 0x000000040d047825 */ /* 0x001fc800078e000a */
[----:B---3--:R-:W-:-:S04]  /*0250*/  FADD R0, R0, R9 ;  /* 0x0000000900007221 */ /* 0x008fc80000000000 */
[----:B----4-:R-:W-:-:S04]  /*0260*/  FADD R0, R0, R3 ;  /* 0x0000000300007221 */ /* 0x010fc80000000000 */
[----:B------:R-:W-:-:S05]  /*0270*/  FMUL R11, R0, 0.25 ;  /* 0x3e800000000b7820 */ /* 0x000fca0000400000 */
[----:B------:R-:W-:Y:S01]  /*0280*/  STG.E desc[UR4][R4.64], R11 ;  /* 0x0000000b04007986 */ /* 0x000fe2000c101904 */
[----:B------:R-:W-:Y:S05]  /*0290*/  EXIT ;  /* 0x000000000000794d */ /* 0x000fea0003800000 */
.L_x_0:
[----:B------:R-:W-:-:S00]  /*02a0*/  BRA `(.L_x_0) ;  /* 0xfffffffc00fc7947 */ /* 0x000fc0000383ffff */
[----:B------:R-:W-:-:S00]  /*02b0*/  NOP ;  /* 0x0000000000007918 */ /* 0x000fc00000000000 */
        /* <DEDUP_REMOVED lines=12> */
.L_x_1:


//--------------------- .nv.shared.reserved.0     --------------------------
	.section	.nv.shared.reserved.0,"aw",@nobits
	.weak		__nv_reservedSMEM_offset_0_alias
	.size		__nv_reservedSMEM_offset_0_alias, 0, 64
	.other		__nv_reservedSMEM_offset_0_alias,@"STO_CUDA_RESERVED_SHARED STV_DEFAULT"
__nv_reservedSMEM_offset_0_alias:
	.zero		0
	.zero		64


//--------------------- .nv.constant0._Z10heatKernelPfS_j --------------------------
	.section	.nv.constant0._Z10heatKernelPfS_j,"a",@progbits
	.sectionflags	@""
	.align	4
.nv.constant0._Z10heatKernelPfS_j:
	.zero		916


//--------------------- SYMBOLS --------------------------

	.type		.nv.reservedSmem.offset0,@object
	.size		.nv.reservedSmem.offset0,0x4
